//
// Generated by NVIDIA NVVM Compiler
//
// Compiler Build ID: CL-36424714
// Cuda compilation tools, release 13.0, V13.0.88
// Based on NVVM 20.0.0
//

.version 9.0
.target sm_100
.address_size 64

	// .globl	_Z12insertKernelPjS_PKjS1_jj

.visible .entry _Z12insertKernelPjS_PKjS1_jj(
	.param .u64 .ptr .align 1 _Z12insertKernelPjS_PKjS1_jj_param_0,
	.param .u64 .ptr .align 1 _Z12insertKernelPjS_PKjS1_jj_param_1,
	.param .u64 .ptr .align 1 _Z12insertKernelPjS_PKjS1_jj_param_2,
	.param .u64 .ptr .align 1 _Z12insertKernelPjS_PKjS1_jj_param_3,
	.param .u32 _Z12insertKernelPjS_PKjS1_jj_param_4,
	.param .u32 _Z12insertKernelPjS_PKjS1_jj_param_5
)
{
	.reg .pred 	%p<10>;
	.reg .b32 	%r<28>;
	.reg .b64 	%rd<25>;

	ld.param.u64 	%rd9, [_Z12insertKernelPjS_PKjS1_jj_param_0];
	ld.param.u64 	%rd10, [_Z12insertKernelPjS_PKjS1_jj_param_1];
	ld.param.u64 	%rd7, [_Z12insertKernelPjS_PKjS1_jj_param_2];
	ld.param.u64 	%rd8, [_Z12insertKernelPjS_PKjS1_jj_param_3];
	ld.param.u32 	%r12, [_Z12insertKernelPjS_PKjS1_jj_param_4];
	ld.param.u32 	%r11, [_Z12insertKernelPjS_PKjS1_jj_param_5];
	cvta.to.global.u64 	%rd1, %rd10;
	cvta.to.global.u64 	%rd2, %rd9;
	mov.u32 	%r13, %ctaid.x;
	mov.u32 	%r14, %ntid.x;
	mov.u32 	%r15, %tid.x;
	mad.lo.s32 	%r1, %r13, %r14, %r15;
	setp.ge.u32 	%p4, %r1, %r12;
	@%p4 bra 	$L__BB0_7;
	cvta.to.global.u64 	%rd11, %rd7;
	cvta.to.global.u64 	%rd12, %rd8;
	mul.wide.s32 	%rd13, %r1, 4;
	add.s64 	%rd14, %rd11, %rd13;
	ld.global.u32 	%r2, [%rd14];
	add.s64 	%rd15, %rd12, %rd13;
	ld.global.u32 	%r16, [%rd15];
	setp.eq.s32 	%p5, %r2, 0;
	setp.eq.s32 	%p6, %r16, 0;
	or.pred  	%p7, %p5, %p6;
	@%p7 bra 	$L__BB0_7;
	shr.u32 	%r17, %r2, 16;
	xor.b32  	%r18, %r17, %r2;
	mul.lo.s32 	%r19, %r18, -2048144789;
	shr.u32 	%r20, %r19, 13;
	xor.b32  	%r21, %r20, %r19;
	mul.lo.s32 	%r22, %r21, -1028477387;
	shr.u32 	%r23, %r22, 16;
	xor.b32  	%r24, %r23, %r22;
	add.s32 	%r4, %r11, -1;
	and.b32  	%r27, %r24, %r4;
	cvt.u64.u32 	%rd24, %r27;
	mul.wide.u32 	%rd16, %r27, 4;
	add.s64 	%rd17, %rd2, %rd16;
	atom.relaxed.global.cas.b32 	%r26, [%rd17], 0, %r2;
	setp.eq.s32 	%p1, %r26, 0;
	@%p1 bra 	$L__BB0_5;
$L__BB0_3:
	setp.ne.s32 	%p8, %r26, %r2;
	@%p8 bra 	$L__BB0_4;
	bra.uni 	$L__BB0_6;
$L__BB0_4:
	add.s32 	%r25, %r27, 1;
	and.b32  	%r27, %r25, %r4;
	cvt.u64.u32 	%rd24, %r27;
	mul.wide.u32 	%rd18, %r27, 4;
	add.s64 	%rd19, %rd2, %rd18;
	atom.relaxed.global.cas.b32 	%r26, [%rd19], 0, %r2;
	setp.ne.s32 	%p9, %r26, 0;
	@%p9 bra 	$L__BB0_3;
$L__BB0_5:
	shl.b64 	%rd22, %rd24, 2;
	add.s64 	%rd23, %rd1, %rd22;
	st.global.u32 	[%rd23], %r16;
	bra.uni 	$L__BB0_7;
$L__BB0_6:
	shl.b64 	%rd20, %rd24, 2;
	add.s64 	%rd21, %rd1, %rd20;
	st.global.u32 	[%rd21], %r16;
$L__BB0_7:
	ret;

}
	// .globl	_Z10findKernelPKjS0_S0_Pbjj
.visible .entry _Z10findKernelPKjS0_S0_Pbjj(
	.param .u64 .ptr .align 1 _Z10findKernelPKjS0_S0_Pbjj_param_0,
	.param .u64 .ptr .align 1 _Z10findKernelPKjS0_S0_Pbjj_param_1,
	.param .u64 .ptr .align 1 _Z10findKernelPKjS0_S0_Pbjj_param_2,
	.param .u64 .ptr .align 1 _Z10findKernelPKjS0_S0_Pbjj_param_3,
	.param .u32 _Z10findKernelPKjS0_S0_Pbjj_param_4,
	.param .u32 _Z10findKernelPKjS0_S0_Pbjj_param_5
)
{
	.reg .pred 	%p<6>;
	.reg .b16 	%rs<4>;
	.reg .b32 	%r<26>;
	.reg .b64 	%rd<19>;

	ld.param.u64 	%rd4, [_Z10findKernelPKjS0_S0_Pbjj_param_0];
	ld.param.u64 	%rd3, [_Z10findKernelPKjS0_S0_Pbjj_param_2];
	ld.param.u64 	%rd5, [_Z10findKernelPKjS0_S0_Pbjj_param_3];
	ld.param.u32 	%r11, [_Z10findKernelPKjS0_S0_Pbjj_param_4];
	ld.param.u32 	%r10, [_Z10findKernelPKjS0_S0_Pbjj_param_5];
	cvta.to.global.u64 	%rd1, %rd5;
	cvta.to.global.u64 	%rd2, %rd4;
	mov.u32 	%r12, %ctaid.x;
	mov.u32 	%r13, %ntid.x;
	mov.u32 	%r14, %tid.x;
	mad.lo.s32 	%r1, %r12, %r13, %r14;
	setp.ge.u32 	%p1, %r1, %r11;
	@%p1 bra 	$L__BB1_8;
	cvta.to.global.u64 	%rd6, %rd3;
	mul.wide.s32 	%rd7, %r1, 4;
	add.s64 	%rd8, %rd6, %rd7;
	ld.global.u32 	%r2, [%rd8];
	setp.ne.s32 	%p2, %r2, 0;
	@%p2 bra 	$L__BB1_5;
	cvt.s64.s32 	%rd17, %r1;
	add.s64 	%rd18, %rd1, %rd17;
	mov.b16 	%rs3, 0;
	st.global.u8 	[%rd18], %rs3;
	bra.uni 	$L__BB1_8;
$L__BB1_3:
	add.s32 	%r23, %r25, 1;
	and.b32  	%r25, %r23, %r3;
	mul.wide.u32 	%rd11, %r25, 4;
	add.s64 	%rd12, %rd2, %rd11;
	ld.global.u32 	%r24, [%rd12];
	setp.ne.s32 	%p5, %r24, %r2;
	@%p5 bra 	$L__BB1_6;
$L__BB1_4:
	cvt.s64.s32 	%rd15, %r1;
	add.s64 	%rd16, %rd1, %rd15;
	mov.b16 	%rs2, 1;
	st.global.u8 	[%rd16], %rs2;
	bra.uni 	$L__BB1_8;
$L__BB1_5:
	shr.u32 	%r15, %r2, 16;
	xor.b32  	%r16, %r15, %r2;
	mul.lo.s32 	%r17, %r16, -2048144789;
	shr.u32 	%r18, %r17, 13;
	xor.b32  	%r19, %r18, %r17;
	mul.lo.s32 	%r20, %r19, -1028477387;
	shr.u32 	%r21, %r20, 16;
	xor.b32  	%r22, %r21, %r20;
	add.s32 	%r3, %r10, -1;
	and.b32  	%r25, %r22, %r3;
	mul.wide.u32 	%rd9, %r25, 4;
	add.s64 	%rd10, %rd2, %rd9;
	ld.global.u32 	%r24, [%rd10];
	setp.eq.s32 	%p3, %r24, %r2;
	@%p3 bra 	$L__BB1_4;
$L__BB1_6:
	setp.ne.s32 	%p4, %r24, 0;
	@%p4 bra 	$L__BB1_3;
	cvt.s64.s32 	%rd13, %r1;
	add.s64 	%rd14, %rd1, %rd13;
	mov.b16 	%rs1, 0;
	st.global.u8 	[%rd14], %rs1;
$L__BB1_8:
	ret;

}


// ===== COMPILED SASS (sm_100) =====

	.target	sm_100

	.elftype	@"ET_EXEC"


//--------------------- .note.nv.tkinfo           --------------------------
	.section	.note.nv.tkinfo,"",@"SHT_NOTE"
	.sectionflags	@"SHF_NOTE_NV_TKINFO"
	.tkinfo
        /*0018*/ 	.word	0x00000002
        /*0030*/ 	.string	""
        /*0030*/ 	.string	"ptxas"
        /*0030*/ 	.string	"Cuda compilation tools, release 13.0, V13.0.88"
        /*0030*/ 	.string	"Build cuda_13.0.r13.0/compiler.36424714_0"
        /*0030*/ 	.string	"-arch sm_100 -m 64 "



//--------------------- .note.nv.cuinfo           --------------------------
	.section	.note.nv.cuinfo,"",@"SHT_NOTE"
	.sectionflags	@"SHF_NOTE_NV_CUINFO"
        /*0018*/ 	.short	0x0002
        /*001a*/ 	.short	0x0064
        /*001c*/ 	.short	0x0082
	.zero		2


//--------------------- .nv.info                  --------------------------
	.section	.nv.info,"",@"SHT_CUDA_INFO"
	.align	4


	//----- nvinfo : EIATTR_REGCOUNT
	.align		4
        /*0000*/ 	.byte	0x04, 0x2f
        /*0002*/ 	.short	(.L_1 - .L_0)
	.align		4
.L_0:
        /*0004*/ 	.word	index@(_Z12insertKernelPjS_PKjS1_jj)
        /*0008*/ 	.word	0x0000000c


	//----- nvinfo : EIATTR_FRAME_SIZE
	.align		4
.L_1:
        /*000c*/ 	.byte	0x04, 0x11
        /*000e*/ 	.short	(.L_3 - .L_2)
	.align		4
.L_2:
        /*0010*/ 	.word	index@(_Z12insertKernelPjS_PKjS1_jj)
        /*0014*/ 	.word	0x00000000


	//----- nvinfo : EIATTR_REGCOUNT
	.align		4
.L_3:
        /*0018*/ 	.byte	0x04, 0x2f
        /*001a*/ 	.short	(.L_5 - .L_4)
	.align		4
.L_4:
        /*001c*/ 	.word	index@(_Z10findKernelPKjS0_S0_Pbjj)
        /*0020*/ 	.word	0x0000000a


	//----- nvinfo : EIATTR_FRAME_SIZE
	.align		4
.L_5:
        /*0024*/ 	.byte	0x04, 0x11
        /*0026*/ 	.short	(.L_7 - .L_6)
	.align		4
.L_6:
        /*0028*/ 	.word	index@(_Z10findKernelPKjS0_S0_Pbjj)
        /*002c*/ 	.word	0x00000000


	//----- nvinfo : EIATTR_MIN_STACK_SIZE
	.align		4
.L_7:
        /*0030*/ 	.byte	0x04, 0x12
        /*0032*/ 	.short	(.L_9 - .L_8)
	.align		4
.L_8:
        /*0034*/ 	.word	index@(_Z10findKernelPKjS0_S0_Pbjj)
        /*0038*/ 	.word	0x00000000


	//----- nvinfo : EIATTR_MIN_STACK_SIZE
	.align		4
.L_9:
        /*003c*/ 	.byte	0x04, 0x12
        /*003e*/ 	.short	(.L_11 - .L_10)
	.align		4
.L_10:
        /*0040*/ 	.word	index@(_Z12insertKernelPjS_PKjS1_jj)
        /*0044*/ 	.word	0x00000000
.L_11:


//--------------------- .nv.compat                --------------------------
	.section	.nv.compat,"",@"SHT_CUDA_COMPAT_INFO"
	.align	4
        /*0000*/ 	.byte	0x02, 0x09, 0x00, 0x00, 0x02, 0x02, 0x01, 0x00, 0x02, 0x05, 0x05, 0x00, 0x03, 0x07, 0x01, 0x01
        /*0010*/ 	.byte	0x02, 0x03, 0x00, 0x00, 0x02, 0x06, 0x01, 0x00, 0x04, 0x0b, 0x08, 0x00, 0x09, 0x00, 0x00, 0x00
        /*0020*/ 	.byte	0x00, 0x00, 0x00, 0x00


//--------------------- .nv.info._Z10findKernelPKjS0_S0_Pbjj --------------------------
	.section	.nv.info._Z10findKernelPKjS0_S0_Pbjj,"",@"SHT_CUDA_INFO"
	.sectionflags	@""
	.align	4


	//----- nvinfo : EIATTR_CUDA_API_VERSION
	.align		4
        /*0000*/ 	.byte	0x04, 0x37
        /*0002*/ 	.short	(.L_13 - .L_12)
.L_12:
        /*0004*/ 	.word	0x00000082


	//----- nvinfo : EIATTR_KPARAM_INFO
	.align		4
.L_13:
        /*0008*/ 	.byte	0x04, 0x17
        /*000a*/ 	.short	(.L_15 - .L_14)
.L_14:
        /*000c*/ 	.word	0x00000000
        /*0010*/ 	.short	0x0005
        /*0012*/ 	.short	0x0024
        /*0014*/ 	.byte	0x00, 0xf0, 0x11, 0x00


	//----- nvinfo : EIATTR_KPARAM_INFO
	.align		4
.L_15:
        /*0018*/ 	.byte	0x04, 0x17
        /*001a*/ 	.short	(.L_17 - .L_16)
.L_16:
        /*001c*/ 	.word	0x00000000
        /*0020*/ 	.short	0x0004
        /*0022*/ 	.short	0x0020
        /*0024*/ 	.byte	0x00, 0xf0, 0x11, 0x00


	//----- nvinfo : EIATTR_KPARAM_INFO
	.align		4
.L_17:
        /*0028*/ 	.byte	0x04, 0x17
        /*002a*/ 	.short	(.L_19 - .L_18)
.L_18:
        /*002c*/ 	.word	0x00000000
        /*0030*/ 	.short	0x0003
        /*0032*/ 	.short	0x0018
        /*0034*/ 	.byte	0x00, 0xf5, 0x21, 0x00


	//----- nvinfo : EIATTR_KPARAM_INFO
	.align		4
.L_19:
        /*0038*/ 	.byte	0x04, 0x17
        /*003a*/ 	.short	(.L_21 - .L_20)
.L_20:
        /*003c*/ 	.word	0x00000000
        /*0040*/ 	.short	0x0002
        /*0042*/ 	.short	0x0010
        /*0044*/ 	.byte	0x00, 0xf5, 0x21, 0x00


	//----- nvinfo : EIATTR_KPARAM_INFO
	.align		4
.L_21:
        /*0048*/ 	.byte	0x04, 0x17
        /*004a*/ 	.short	(.L_23 - .L_22)
.L_22:
        /*004c*/ 	.word	0x00000000
        /*0050*/ 	.short	0x0001
        /*0052*/ 	.short	0x0008
        /*0054*/ 	.byte	0x00, 0xf5, 0x21, 0x00


	//----- nvinfo : EIATTR_KPARAM_INFO
	.align		4
.L_23:
        /*0058*/ 	.byte	0x04, 0x17
        /*005a*/ 	.short	(.L_25 - .L_24)
.L_24:
        /*005c*/ 	.word	0x00000000
        /*0060*/ 	.short	0x0000
        /*0062*/ 	.short	0x0000
        /*0064*/ 	.byte	0x00, 0xf5, 0x21, 0x00


	//----- nvinfo : EIATTR_SPARSE_MMA_MASK
	.align		4
.L_25:
        /*0068*/ 	.byte	0x03, 0x50
        /*006a*/ 	.short	0x0000


	//----- nvinfo : EIATTR_MAXREG_COUNT
	.align		4
        /*006c*/ 	.byte	0x03, 0x1b
        /*006e*/ 	.short	0x00ff


	//----- nvinfo : EIATTR_MERCURY_ISA_VERSION
	.align		4
        /*0070*/ 	.byte	0x03, 0x5f
        /*0072*/ 	.short	0x0101


	//----- nvinfo : EIATTR_VRC_CTA_INIT_COUNT
	.align		4
        /*0074*/ 	.byte	0x02, 0x4a
	.zero		1
	.zero		1


	//----- nvinfo : EIATTR_EXIT_INSTR_OFFSETS
	.align		4
        /*0078*/ 	.byte	0x04, 0x1c
        /*007a*/ 	.short	(.L_27 - .L_26)


	//   ....[0]....
.L_26:
        /*007c*/ 	.word	0x00000070


	//   ....[1]....
        /*0080*/ 	.word	0x00000110


	//   ....[2]....
        /*0084*/ 	.word	0x00000330


	//   ....[3]....
        /*0088*/ 	.word	0x00000380


	//----- nvinfo : EIATTR_CRS_STACK_SIZE
	.align		4
.L_27:
        /*008c*/ 	.byte	0x04, 0x1e
        /*008e*/ 	.short	(.L_29 - .L_28)
.L_28:
        /*0090*/ 	.word	0x00000000


	//----- nvinfo : EIATTR_CBANK_PARAM_SIZE
	.align		4
.L_29:
        /*0094*/ 	.byte	0x03, 0x19
        /*0096*/ 	.short	0x0028


	//----- nvinfo : EIATTR_PARAM_CBANK
	.align		4
        /*0098*/ 	.byte	0x04, 0x0a
        /*009a*/ 	.short	(.L_31 - .L_30)
	.align		4
.L_30:
        /*009c*/ 	.word	index@(.nv.constant0._Z10findKernelPKjS0_S0_Pbjj)
        /*00a0*/ 	.short	0x0380
        /*00a2*/ 	.short	0x0028


	//----- nvinfo : EIATTR_SW_WAR
	.align		4
.L_31:
        /*00a4*/ 	.byte	0x04, 0x36
        /*00a6*/ 	.short	(.L_33 - .L_32)
.L_32:
        /*00a8*/ 	.word	0x00000008
.L_33:


//--------------------- .nv.info._Z12insertKernelPjS_PKjS1_jj --------------------------
	.section	.nv.info._Z12insertKernelPjS_PKjS1_jj,"",@"SHT_CUDA_INFO"
	.sectionflags	@""
	.align	4


	//----- nvinfo : EIATTR_CUDA_API_VERSION
	.align		4
        /*0000*/ 	.byte	0x04, 0x37
        /*0002*/ 	.short	(.L_35 - .L_34)
.L_34:
        /*0004*/ 	.word	0x00000082


	//----- nvinfo : EIATTR_KPARAM_INFO
	.align		4
.L_35:
        /*0008*/ 	.byte	0x04, 0x17
        /*000a*/ 	.short	(.L_37 - .L_36)
.L_36:
        /*000c*/ 	.word	0x00000000
        /*0010*/ 	.short	0x0005
        /*0012*/ 	.short	0x0024
        /*0014*/ 	.byte	0x00, 0xf0, 0x11, 0x00


	//----- nvinfo : EIATTR_KPARAM_INFO
	.align		4
.L_37:
        /*0018*/ 	.byte	0x04, 0x17
        /*001a*/ 	.short	(.L_39 - .L_38)
.L_38:
        /*001c*/ 	.word	0x00000000
        /*0020*/ 	.short	0x0004
        /*0022*/ 	.short	0x0020
        /*0024*/ 	.byte	0x00, 0xf0, 0x11, 0x00


	//----- nvinfo : EIATTR_KPARAM_INFO
	.align		4
.L_39:
        /*0028*/ 	.byte	0x04, 0x17
        /*002a*/ 	.short	(.L_41 - .L_40)
.L_40:
        /*002c*/ 	.word	0x00000000
        /*0030*/ 	.short	0x0003
        /*0032*/ 	.short	0x0018
        /*0034*/ 	.byte	0x00, 0xf5, 0x21, 0x00


	//----- nvinfo : EIATTR_KPARAM_INFO
	.align		4
.L_41:
        /*0038*/ 	.byte	0x04, 0x17
        /*003a*/ 	.short	(.L_43 - .L_42)
.L_42:
        /*003c*/ 	.word	0x00000000
        /*0040*/ 	.short	0x0002
        /*0042*/ 	.short	0x0010
        /*0044*/ 	.byte	0x00, 0xf5, 0x21, 0x00


	//----- nvinfo : EIATTR_KPARAM_INFO
	.align		4
.L_43:
        /*0048*/ 	.byte	0x04, 0x17
        /*004a*/ 	.short	(.L_45 - .L_44)
.L_44:
        /*004c*/ 	.word	0x00000000
        /*0050*/ 	.short	0x0001
        /*0052*/ 	.short	0x0008
        /*0054*/ 	.byte	0x00, 0xf5, 0x21, 0x00


	//----- nvinfo : EIATTR_KPARAM_INFO
	.align		4
.L_45:
        /*0058*/ 	.byte	0x04, 0x17
        /*005a*/ 	.short	(.L_47 - .L_46)
.L_46:
        /*005c*/ 	.word	0x00000000
        /*0060*/ 	.short	0x0000
        /*0062*/ 	.short	0x0000
        /*0064*/ 	.byte	0x00, 0xf5, 0x21, 0x00


	//----- nvinfo : EIATTR_SPARSE_MMA_MASK
	.align		4
.L_47:
        /*0068*/ 	.byte	0x03, 0x50
        /*006a*/ 	.short	0x0000


	//----- nvinfo : EIATTR_MAXREG_COUNT
	.align		4
        /*006c*/ 	.byte	0x03, 0x1b
        /*006e*/ 	.short	0x00ff


	//----- nvinfo : EIATTR_MERCURY_ISA_VERSION
	.align		4
        /*0070*/ 	.byte	0x03, 0x5f
        /*0072*/ 	.short	0x0101


	//----- nvinfo : EIATTR_VRC_CTA_INIT_COUNT
	.align		4
        /*0074*/ 	.byte	0x02, 0x4a
	.zero		1
	.zero		1


	//----- nvinfo : EIATTR_EXIT_INSTR_OFFSETS
	.align		4
        /*0078*/ 	.byte	0x04, 0x1c
        /*007a*/ 	.short	(.L_49 - .L_48)


	//   ....[0]....
.L_48:
        /*007c*/ 	.word	0x00000070


	//   ....[1]....
        /*0080*/ 	.word	0x00000110


	//   ....[2]....
        /*0084*/ 	.word	0x00000360


	//   ....[3]....
        /*0088*/ 	.word	0x000003c0


	//----- nvinfo : EIATTR_CRS_STACK_SIZE
	.align		4
.L_49:
        /*008c*/ 	.byte	0x04, 0x1e
        /*008e*/ 	.short	(.L_51 - .L_50)
.L_50:
        /*0090*/ 	.word	0x00000000


	//----- nvinfo : EIATTR_CBANK_PARAM_SIZE
	.align		4
.L_51:
        /*0094*/ 	.byte	0x03, 0x19
        /*0096*/ 	.short	0x0028


	//----- nvinfo : EIATTR_PARAM_CBANK
	.align		4
        /*0098*/ 	.byte	0x04, 0x0a
        /*009a*/ 	.short	(.L_53 - .L_52)
	.align		4
.L_52:
        /*009c*/ 	.word	index@(.nv.constant0._Z12insertKernelPjS_PKjS1_jj)
        /*00a0*/ 	.short	0x0380
        /*00a2*/ 	.short	0x0028


	//----- nvinfo : EIATTR_SW_WAR
	.align		4
.L_53:
        /*00a4*/ 	.byte	0x04, 0x36
        /*00a6*/ 	.short	(.L_55 - .L_54)
.L_54:
        /*00a8*/ 	.word	0x00000008
.L_55:


//--------------------- .nv.callgraph             --------------------------
	.section	.nv.callgraph,"",@"SHT_CUDA_CALLGRAPH"
	.align	4
	.sectionentsize	8
	.align		4
        /*0000*/ 	.word	0x00000000
	.align		4
        /*0004*/ 	.word	0xffffffff
	.align		4
        /*0008*/ 	.word	0x00000000
	.align		4
        /*000c*/ 	.word	0xfffffffe
	.align		4
        /*0010*/ 	.word	0x00000000
	.align		4
        /*0014*/ 	.word	0xfffffffd
	.align		4
        /*0018*/ 	.word	0x00000000
	.align		4
        /*001c*/ 	.word	0xfffffffc


//--------------------- .text._Z10findKernelPKjS0_S0_Pbjj --------------------------
	.section	.text._Z10findKernelPKjS0_S0_Pbjj,"ax",@progbits
	.align	128
        .global         _Z10findKernelPKjS0_S0_Pbjj
        .type           _Z10findKernelPKjS0_S0_Pbjj,@function
        .size           _Z10findKernelPKjS0_S0_Pbjj,(.L_x_10 - _Z10findKernelPKjS0_S0_Pbjj)
        .other          _Z10findKernelPKjS0_S0_Pbjj,@"STO_CUDA_ENTRY STV_DEFAULT"
_Z10findKernelPKjS0_S0_Pbjj:
.text._Z10findKernelPKjS0_S0_Pbjj:
[----:B------:R-:W-:Y:S01]  /*0000*/  LDC R1, c[0x0][0x37c] ;  /* 0x0000df00ff017b82 */ /* 0x000fe20000000800 */
[----:B------:R-:W0:Y:S07]  /*0010*/  S2R R3, SR_TID.X ;  /* 0x0000000000037919 */ /* 0x000e2e0000002100 */
[----:B------:R-:W0:Y:S01]  /*0020*/  S2UR UR4, SR_CTAID.X ;  /* 0x00000000000479c3 */ /* 0x000e220000002500 */
[----:B------:R-:W1:Y:S07]  /*0030*/  LDCU UR5, c[0x0][0x3a0] ;  /* 0x00007400ff0577ac */ /* 0x000e6e0008000800 */
[----:B------:R-:W0:Y:S02]  /*0040*/  LDC R0, c[0x0][0x360] ;  /* 0x0000d800ff007b82 */ /* 0x000e240000000800 */
[----:B0-----:R-:W-:-:S05]  /*0050*/  IMAD R0, R0, UR4, R3 ;  /* 0x0000000400007c24 */ /* 0x001fca000f8e0203 */
[----:B-1----:R-:W-:-:S13]  /*0060*/  ISETP.GE.U32.AND P0, PT, R0, UR5, PT ;  /* 0x0000000500007c0c */ /* 0x002fda000bf06070 */
[----:B------:R-:W-:Y:S05]  /*0070*/  @P0 EXIT ;  /* 0x000000000000094d */ /* 0x000fea0003800000 */
[----:B------:R-:W0:Y:S01]  /*0080*/  LDC.64 R2, c[0x0][0x390] ;  /* 0x0000e400ff027b82 */ /* 0x000e220000000a00 */
[----:B------:R-:W1:Y:S01]  /*0090*/  LDCU.64 UR6, c[0x0][0x358] ;  /* 0x00006b00ff0677ac */ /* 0x000e620008000a00 */
[----:B0-----:R-:W-:-:S05]  /*00a0*/  IMAD.WIDE R2, R0, 0x4, R2 ;  /* 0x0000000400027825 */ /* 0x001fca00078e0202 */
[----:B-1----:R-:W2:Y:S02]  /*00b0*/  LDG.E R6, desc[UR6][R2.64] ;  /* 0x0000000602067981 */ /* 0x002ea4000c1e1900 */
[----:B--2---:R-:W-:-:S13]  /*00c0*/  ISETP.NE.AND P0, PT, R6, RZ, PT ;  /* 0x000000ff0600720c */ /* 0x004fda0003f05270 */
[----:B------:R-:W0:Y:S02]  /*00d0*/  @!P0 LDC.64 R4, c[0x0][0x398] ;  /* 0x0000e600ff048b82 */ /* 0x000e240000000a00 */
[----:B0-----:R-:W-:-:S04]  /*00e0*/  @!P0 IADD3 R4, P1, PT, R0, R4, RZ ;  /* 0x0000000400048210 */ /* 0x001fc80007f3e0ff */
[----:B------:R-:W-:-:S05]  /*00f0*/  @!P0 LEA.HI.X.SX32 R5, R0, R5, 0x1, P1 ;  /* 0x0000000500058211 */ /* 0x000fca00008f0eff */
[----:B------:R0:W-:Y:S01]  /*0100*/  @!P0 STG.E.U8 desc[UR6][R4.64], RZ ;  /* 0x000000ff04008986 */ /* 0x0001e2000c101106 */
[----:B------:R-:W-:Y:S05]  /*0110*/  @!P0 EXIT ;  /* 0x000000000000894d */ /* 0x000fea0003800000 */
[----:B------:R-:W-:Y:S01]  /*0120*/  SHF.R.U32.HI R3, RZ, 0x10, R6 ;  /* 0x00000010ff037819 */ /* 0x000fe20000011606 */
[----:B------:R-:W1:Y:S03]  /*0130*/  LDCU UR4, c[0x0][0x3a4] ;  /* 0x00007480ff0477ac */ /* 0x000e660008000800 */
[----:B------:R-:W-:-:S05]  /*0140*/  LOP3.LUT R3, R3, R6, RZ, 0x3c, !PT ;  /* 0x0000000603037212 */ /* 0x000fca00078e3cff */
[----:B0-----:R-:W-:Y:S02]  /*0150*/  IMAD R4, R3, -0x7a143595, RZ ;  /* 0x85ebca6b03047824 */ /* 0x001fe400078e02ff */
[----:B------:R-:W0:Y:S03]  /*0160*/  LDC.64 R2, c[0x0][0x380] ;  /* 0x0000e000ff027b82 */ /* 0x000e260000000a00 */
[----:B------:R-:W-:-:S04]  /*0170*/  SHF.R.U32.HI R5, RZ, 0xd, R4 ;  /* 0x0000000dff057819 */ /* 0x000fc80000011604 */
[----:B------:R-:W-:Y:S01]  /*0180*/  LOP3.LUT R5, R5, R4, RZ, 0x3c, !PT ;  /* 0x0000000405057212 */ /* 0x000fe200078e3cff */
[----:B-1----:R-:W-:-:S04]  /*0190*/  UIADD3 UR4, UPT, UPT, UR4, -0x1, URZ ;  /* 0xffffffff04047890 */ /* 0x002fc8000fffe0ff */
[----:B------:R-:W-:-:S05]  /*01a0*/  IMAD R5, R5, -0x3d4d51cb, RZ ;  /* 0xc2b2ae3505057824 */ /* 0x000fca00078e02ff */
[----:B------:R-:W-:-:S04]  /*01b0*/  SHF.R.U32.HI R4, RZ, 0x10, R5 ;  /* 0x00000010ff047819 */ /* 0x000fc80000011605 */
[----:B------:R-:W-:-:S05]  /*01c0*/  LOP3.LUT R7, R4, UR4, R5, 0x48, !PT ;  /* 0x0000000404077c12 */ /* 0x000fca000f8e4805 */
[----:B0-----:R-:W-:-:S06]  /*01d0*/  IMAD.WIDE.U32 R2, R7, 0x4, R2 ;  /* 0x0000000407027825 */ /* 0x001fcc00078e0002 */
[----:B------:R-:W2:Y:S01]  /*01e0*/  LDG.E R3, desc[UR6][R2.64] ;  /* 0x0000000602037981 */ /* 0x000ea2000c1e1900 */
[----:B------:R-:W-:Y:S01]  /*01f0*/  BSSY.RECONVERGENT B0, `(.L_x_0) ;  /* 0x000000d000007945 */ /* 0x000fe20003800200 */
[C---:B--2---:R-:W-:Y:S02]  /*0200*/  ISETP.NE.AND P1, PT, R3.reuse, R6, PT ;  /* 0x000000060300720c */ /* 0x044fe40003f25270 */
[----:B------:R-:W-:-:S11]  /*0210*/  ISETP.NE.AND P0, PT, R3, RZ, PT ;  /* 0x000000ff0300720c */ /* 0x000fd60003f05270 */
[----:B------:R-:W-:Y:S05]  /*0220*/  @!P1 BRA `(.L_x_1) ;  /* 0x0000000000249947 */ /* 0x000fea0003800000 */
[----:B------:R-:W0:Y:S02]  /*0230*/  LDC.64 R4, c[0x0][0x380] ;  /* 0x0000e000ff047b82 */ /* 0x000e240000000a00 */
.L_x_3:
[----:B------:R-:W-:Y:S05]  /*0240*/  @!P0 BRA `(.L_x_2) ;  /* 0x00000000003c8947 */ /* 0x000fea0003800000 */
[----:B------:R-:W-:-:S05]  /*0250*/  VIADD R7, R7, 0x1 ;  /* 0x0000000107077836 */ /* 0x000fca0000000000 */
[----:B------:R-:W-:-:S05]  /*0260*/  LOP3.LUT R7, R7, UR4, RZ, 0xc0, !PT ;  /* 0x0000000407077c12 */ /* 0x000fca000f8ec0ff */
[----:B0-----:R-:W-:-:S06]  /*0270*/  IMAD.WIDE.U32 R2, R7, 0x4, R4 ;  /* 0x0000000407027825 */ /* 0x001fcc00078e0004 */
[----:B------:R-:W2:Y:S02]  /*0280*/  LDG.E R3, desc[UR6][R2.64] ;  /* 0x0000000602037981 */ /* 0x000ea4000c1e1900 */
[C---:B--2---:R-:W-:Y:S02]  /*0290*/  ISETP.NE.AND P1, PT, R3.reuse, R6, PT ;  /* 0x000000060300720c */ /* 0x044fe40003f25270 */
[----:B------:R-:W-:-:S11]  /*02a0*/  ISETP.NE.AND P0, PT, R3, RZ, PT ;  /* 0x000000ff0300720c */ /* 0x000fd60003f05270 */
[----:B------:R-:W-:Y:S05]  /*02b0*/  @P1 BRA `(.L_x_3) ;  /* 0xfffffffc00e01947 */ /* 0x000fea000383ffff */
.L_x_1:
[----:B------:R-:W-:Y:S05]  /*02c0*/  BSYNC.RECONVERGENT B0 ;  /* 0x0000000000007941 */ /* 0x000fea0003800200 */
.L_x_0:
[----:B------:R-:W0:Y:S01]  /*02d0*/  LDCU.64 UR8, c[0x0][0x398] ;  /* 0x00007300ff0877ac */ /* 0x000e220008000a00 */
[----:B------:R-:W-:Y:S01]  /*02e0*/  IMAD.MOV.U32 R4, RZ, RZ, 0x1 ;  /* 0x00000001ff047424 */ /* 0x000fe200078e00ff */
[----:B0-----:R-:W-:-:S04]  /*02f0*/  IADD3 R2, P0, PT, R0, UR8, RZ ;  /* 0x0000000800027c10 */ /* 0x001fc8000ff1e0ff */
[----:B------:R-:W-:Y:S02]  /*0300*/  LEA.HI.X.SX32 R3, R0, UR9, 0x1, P0 ;  /* 0x0000000900037c11 */ /* 0x000fe400080f0eff */
[----:B------:R-:W-:-:S05]  /*0310*/  PRMT R0, R4, 0x7610, R0 ;  /* 0x0000761004007816 */ /* 0x000fca0000000000 */
[----:B------:R-:W-:Y:S01]  /*0320*/  STG.E.U8 desc[UR6][R2.64], R0 ;  /* 0x0000000002007986 */ /* 0x000fe2000c101106 */
[----:B------:R-:W-:Y:S05]  /*0330*/  EXIT ;  /* 0x000000000000794d */ /* 0x000fea0003800000 */
.L_x_2:
[----:B------:R-:W1:Y:S02]  /*0340*/  LDCU.64 UR8, c[0x0][0x398] ;  /* 0x00007300ff0877ac */ /* 0x000e640008000a00 */
[----:B-1----:R-:W-:-:S04]  /*0350*/  IADD3 R2, P0, PT, R0, UR8, RZ ;  /* 0x0000000800027c10 */ /* 0x002fc8000ff1e0ff */
[----:B------:R-:W-:-:S05]  /*0360*/  LEA.HI.X.SX32 R3, R0, UR9, 0x1, P0 ;  /* 0x0000000900037c11 */ /* 0x000fca00080f0eff */
[----:B------:R-:W-:Y:S01]  /*0370*/  STG.E.U8 desc[UR6][R2.64], RZ ;  /* 0x000000ff02007986 */ /* 0x000fe2000c101106 */
[----:B------:R-:W-:Y:S05]  /*0380*/  EXIT ;  /* 0x000000000000794d */ /* 0x000fea0003800000 */
.L_x_4:
[----:B------:R-:W-:-:S00]  /*0390*/  BRA `(.L_x_4) ;  /* 0xfffffffc00fc7947 */ /* 0x000fc0000383ffff */
[----:B------:R-:W-:-:S00]  /*03a0*/  NOP ;  /* 0x0000000000007918 */ /* 0x000fc00000000000 */
        /* <DEDUP_REMOVED lines=13> */
.L_x_10:


//--------------------- .text._Z12insertKernelPjS_PKjS1_jj --------------------------
	.section	.text._Z12insertKernelPjS_PKjS1_jj,"ax",@progbits
	.align	128
        .global         _Z12insertKernelPjS_PKjS1_jj
        .type           _Z12insertKernelPjS_PKjS1_jj,@function
        .size           _Z12insertKernelPjS_PKjS1_jj,(.L_x_11 - _Z12insertKernelPjS_PKjS1_jj)
        .other          _Z12insertKernelPjS_PKjS1_jj,@"STO_CUDA_ENTRY STV_DEFAULT"
_Z12insertKernelPjS_PKjS1_jj:
.text._Z12insertKernelPjS_PKjS1_jj:
        /* <DEDUP_REMOVED lines=9> */
[----:B------:R-:W1:Y:S07]  /*0090*/  LDCU.64 UR6, c[0x0][0x358] ;  /* 0x00006b00ff0677ac */ /* 0x000e6e0008000a00 */
[----:B------:R-:W2:Y:S01]  /*00a0*/  LDC.64 R2, c[0x0][0x390] ;  /* 0x0000e400ff027b82 */ /* 0x000ea20000000a00 */
[----:B0-----:R-:W-:-:S05]  /*00b0*/  IMAD.WIDE R4, R7, 0x4, R4 ;  /* 0x0000000407047825 */ /* 0x001fca00078e0204 */
[----:B-1----:R-:W3:Y:S01]  /*00c0*/  LDG.E R0, desc[UR6][R4.64] ;  /* 0x0000000604007981 */ /* 0x002ee2000c1e1900 */
[----:B--2---:R-:W-:-:S06]  /*00d0*/  IMAD.WIDE R2, R7, 0x4, R2 ;  /* 0x0000000407027825 */ /* 0x004fcc00078e0202 */
[----:B------:R-:W2:Y:S01]  /*00e0*/  LDG.E R3, desc[UR6][R2.64] ;  /* 0x0000000602037981 */ /* 0x000ea2000c1e1900 */
[----:B---3--:R-:W-:-:S04]  /*00f0*/  ISETP.NE.AND P0, PT, R0, RZ, PT ;  /* 0x000000ff0000720c */ /* 0x008fc80003f05270 */
[----:B--2---:R-:W-:-:S13]  /*0100*/  ISETP.EQ.OR P0, PT, R3, RZ, !P0 ;  /* 0x000000ff0300720c */ /* 0x004fda0004702670 */
[----:B------:R-:W-:Y:S05]  /*0110*/  @P0 EXIT ;  /* 0x000000000000094d */ /* 0x000fea0003800000 */
[----:B------:R-:W-:Y:S01]  /*0120*/  SHF.R.U32.HI R2, RZ, 0x10, R3 ;  /* 0x00000010ff027819 */ /* 0x000fe20000011603 */
[----:B------:R-:W0:Y:S01]  /*0130*/  LDCU UR4, c[0x0][0x3a4] ;  /* 0x00007480ff0477ac */ /* 0x000e220008000800 */
[----:B------:R-:W1:Y:S02]  /*0140*/  LDC.64 R4, c[0x0][0x380] ;  /* 0x0000e000ff047b82 */ /* 0x000e640000000a00 */
[----:B------:R-:W-:-:S05]  /*0150*/  LOP3.LUT R2, R2, R3, RZ, 0x3c, !PT ;  /* 0x0000000302027212 */ /* 0x000fca00078e3cff */
[----:B------:R-:W-:-:S05]  /*0160*/  IMAD R2, R2, -0x7a143595, RZ ;  /* 0x85ebca6b02027824 */ /* 0x000fca00078e02ff */
[----:B------:R-:W-:-:S04]  /*0170*/  SHF.R.U32.HI R7, RZ, 0xd, R2 ;  /* 0x0000000dff077819 */ /* 0x000fc80000011602 */
[----:B------:R-:W-:Y:S01]  /*0180*/  LOP3.LUT R7, R7, R2, RZ, 0x3c, !PT ;  /* 0x0000000207077212 */ /* 0x000fe200078e3cff */
[----:B0-----:R-:W-:-:S04]  /*0190*/  UIADD3 UR4, UPT, UPT, UR4, -0x1, URZ ;  /* 0xffffffff04047890 */ /* 0x001fc8000fffe0ff */
[----:B------:R-:W-:-:S05]  /*01a0*/  IMAD R7, R7, -0x3d4d51cb, RZ ;  /* 0xc2b2ae3507077824 */ /* 0x000fca00078e02ff */
[----:B------:R-:W-:-:S04]  /*01b0*/  SHF.R.U32.HI R2, RZ, 0x10, R7 ;  /* 0x00000010ff027819 */ /* 0x000fc80000011607 */
[----:B------:R-:W-:Y:S01]  /*01c0*/  LOP3.LUT R9, R2, UR4, R7, 0x48, !PT ;  /* 0x0000000402097c12 */ /* 0x000fe2000f8e4807 */
[----:B------:R-:W-:-:S04]  /*01d0*/  IMAD.MOV.U32 R2, RZ, RZ, RZ ;  /* 0x000000ffff027224 */ /* 0x000fc800078e00ff */
[----:B-1----:R-:W-:-:S05]  /*01e0*/  IMAD.WIDE.U32 R4, R9, 0x4, R4 ;  /* 0x0000000409047825 */ /* 0x002fca00078e0004 */
[----:B------:R0:W2:Y:S02]  /*01f0*/  ATOMG.E.CAS.STRONG.GPU PT, R2, [R4], R2, R3 ;  /* 0x00000002040273a9 */ /* 0x0000a400001ee103 */
[----:B0-----:R-:W-:Y:S02]  /*0200*/  IMAD.MOV.U32 R4, RZ, RZ, R9 ;  /* 0x000000ffff047224 */ /* 0x001fe400078e0009 */
[----:B------:R-:W-:Y:S01]  /*0210*/  IMAD.MOV.U32 R5, RZ, RZ, RZ ;  /* 0x000000ffff057224 */ /* 0x000fe200078e00ff */
[----:B--2---:R-:W-:-:S13]  /*0220*/  ISETP.NE.AND P0, PT, R2, RZ, PT ;  /* 0x000000ff0200720c */ /* 0x004fda0003f05270 */
[----:B------:R-:W-:Y:S05]  /*0230*/  @!P0 BRA `(.L_x_5) ;  /* 0x0000000000388947 */ /* 0x000fea0003800000 */
[----:B------:R-:W0:Y:S01]  /*0240*/  LDC.64 R6, c[0x0][0x380] ;  /* 0x0000e000ff067b82 */ /* 0x000e220000000a00 */
[----:B------:R-:W-:Y:S01]  /*0250*/  BSSY B0, `(.L_x_6) ;  /* 0x0000012000007945 */ /* 0x000fe20003800000 */
.L_x_8:
[----:B------:R-:W-:Y:S01]  /*0260*/  ISETP.NE.AND P0, PT, R2, R3, PT ;  /* 0x000000030200720c */ /* 0x000fe20003f05270 */
[----:B------:R-:W-:-:S12]  /*0270*/  YIELD ;  /* 0x0000000000007946 */ /* 0x000fd80003800000 */
[----:B------:R-:W-:Y:S05]  /*0280*/  @!P0 BRA `(.L_x_7) ;  /* 0x0000000000388947 */ /* 0x000fea0003800000 */
[----:B------:R-:W-:Y:S02]  /*0290*/  VIADD R9, R9, 0x1 ;  /* 0x0000000109097836 */ /* 0x000fe40000000000 */
[----:B------:R-:W-:-:S03]  /*02a0*/  IMAD.MOV.U32 R2, RZ, RZ, RZ ;  /* 0x000000ffff027224 */ /* 0x000fc600078e00ff */
[----:B------:R-:W-:-:S05]  /*02b0*/  LOP3.LUT R9, R9, UR4, RZ, 0xc0, !PT ;  /* 0x0000000409097c12 */ /* 0x000fca000f8ec0ff */
[----:B0-----:R-:W-:-:S05]  /*02c0*/  IMAD.WIDE.U32 R4, R9, 0x4, R6 ;  /* 0x0000000409047825 */ /* 0x001fca00078e0006 */
[----:B------:R0:W2:Y:S02]  /*02d0*/  ATOMG.E.CAS.STRONG.GPU PT, R2, [R4], R2, R3 ;  /* 0x00000002040273a9 */ /* 0x0000a400001ee103 */
[----:B0-----:R-:W-:Y:S02]  /*02e0*/  IMAD.MOV.U32 R4, RZ, RZ, R9 ;  /* 0x000000ffff047224 */ /* 0x001fe400078e0009 */
[----:B------:R-:W-:Y:S01]  /*02f0*/  IMAD.MOV.U32 R5, RZ, RZ, RZ ;  /* 0x000000ffff057224 */ /* 0x000fe200078e00ff */
[----:B--2---:R-:W-:-:S13]  /*0300*/  ISETP.NE.AND P0, PT, R2, RZ, PT ;  /* 0x000000ff0200720c */ /* 0x004fda0003f05270 */
[----:B------:R-:W-:Y:S05]  /*0310*/  @P0 BRA `(.L_x_8) ;  /* 0xfffffffc00d00947 */ /* 0x000fea000383ffff */
.L_x_5:
[----:B------:R-:W0:Y:S02]  /*0320*/  LDCU.64 UR8, c[0x0][0x388] ;  /* 0x00007100ff0877ac */ /* 0x000e240008000a00 */
[----:B0-----:R-:W-:-:S04]  /*0330*/  LEA R2, P0, R4, UR8, 0x2 ;  /* 0x0000000804027c11 */ /* 0x001fc8000f8010ff */
[----:B------:R-:W-:-:S05]  /*0340*/  LEA.HI.X R3, R4, UR9, R5, 0x2, P0 ;  /* 0x0000000904037c11 */ /* 0x000fca00080f1405 */
[----:B------:R-:W-:Y:S01]  /*0350*/  STG.E desc[UR6][R2.64], R0 ;  /* 0x0000000002007986 */ /* 0x000fe2000c101906 */
[----:B------:R-:W-:Y:S05]  /*0360*/  EXIT ;  /* 0x000000000000794d */ /* 0x000fea0003800000 */
.L_x_7:
[----:B------:R-:W-:Y:S05]  /*0370*/  BSYNC B0 ;  /* 0x0000000000007941 */ /* 0x000fea0003800000 */
.L_x_6:
[----:B------:R-:W1:Y:S02]  /*0380*/  LDCU.64 UR8, c[0x0][0x388] ;  /* 0x00007100ff0877ac */ /* 0x000e640008000a00 */
[----:B-1----:R-:W-:-:S04]  /*0390*/  LEA R2, P0, R4, UR8, 0x2 ;  /* 0x0000000804027c11 */ /* 0x002fc8000f8010ff */
[----:B------:R-:W-:-:S05]  /*03a0*/  LEA.HI.X R3, R4, UR9, R5, 0x2, P0 ;  /* 0x0000000904037c11 */ /* 0x000fca00080f1405 */
[----:B------:R-:W-:Y:S01]  /*03b0*/  STG.E desc[UR6][R2.64], R0 ;  /* 0x0000000002007986 */ /* 0x000fe2000c101906 */
[----:B------:R-:W-:Y:S05]  /*03c0*/  EXIT ;  /* 0x000000000000794d */ /* 0x000fea0003800000 */
.L_x_9:
        /* <DEDUP_REMOVED lines=11> */
.L_x_11:


//--------------------- .nv.shared.reserved.0     --------------------------
	.section	.nv.shared.reserved.0,"aw",@nobits
	.weak		__nv_reservedSMEM_offset_0_alias
	.size		__nv_reservedSMEM_offset_0_alias, 0, 64
	.other		__nv_reservedSMEM_offset_0_alias,@"STO_CUDA_RESERVED_SHARED STV_DEFAULT"
__nv_reservedSMEM_offset_0_alias:
	.zero		0
	.zero		64


//--------------------- .nv.constant0._Z10findKernelPKjS0_S0_Pbjj --------------------------
	.section	.nv.constant0._Z10findKernelPKjS0_S0_Pbjj,"a",@progbits
	.sectionflags	@""
	.align	4
.nv.constant0._Z10findKernelPKjS0_S0_Pbjj:
	.zero		936


//--------------------- .nv.constant0._Z12insertKernelPjS_PKjS1_jj --------------------------
	.section	.nv.constant0._Z12insertKernelPjS_PKjS1_jj,"a",@progbits
	.sectionflags	@""
	.align	4
.nv.constant0._Z12insertKernelPjS_PKjS1_jj:
	.zero		936


//--------------------- SYMBOLS --------------------------

	.type		.nv.reservedSmem.offset0,@object
	.size		.nv.reservedSmem.offset0,0x4
